//
// Generated by NVIDIA NVVM Compiler
//
// Compiler Build ID: CL-36424714
// Cuda compilation tools, release 13.0, V13.0.88
// Based on NVVM 20.0.0
//

.version 9.0
.target sm_100
.address_size 64

	// .globl	_Z4MuldPdS_S_i
// _ZZ4MuldPdS_S_iE2As has been demoted
// _ZZ4MuldPdS_S_iE2Bs has been demoted

.visible .entry _Z4MuldPdS_S_i(
	.param .u64 .ptr .align 1 _Z4MuldPdS_S_i_param_0,
	.param .u64 .ptr .align 1 _Z4MuldPdS_S_i_param_1,
	.param .u64 .ptr .align 1 _Z4MuldPdS_S_i_param_2,
	.param .u32 _Z4MuldPdS_S_i_param_3
)
{
	.reg .pred 	%p<3>;
	.reg .b32 	%r<35>;
	.reg .b64 	%rd<13>;
	.reg .b64 	%fd<105>;
	// demoted variable
	.shared .align 8 .b8 _ZZ4MuldPdS_S_iE2As[8192];
	// demoted variable
	.shared .align 8 .b8 _ZZ4MuldPdS_S_iE2Bs[8192];
	ld.param.u64 	%rd3, [_Z4MuldPdS_S_i_param_0];
	ld.param.u64 	%rd4, [_Z4MuldPdS_S_i_param_1];
	ld.param.u64 	%rd5, [_Z4MuldPdS_S_i_param_2];
	ld.param.u32 	%r20, [_Z4MuldPdS_S_i_param_3];
	mov.u32 	%r21, %ctaid.x;
	mov.u32 	%r1, %ctaid.y;
	mov.u32 	%r2, %tid.x;
	mov.u32 	%r3, %tid.y;
	shl.b32 	%r4, %r20, 5;
	mul.lo.s32 	%r5, %r4, %r1;
	shl.b32 	%r6, %r21, 5;
	setp.lt.s32 	%p1, %r20, 1;
	mov.f64 	%fd104, 0d0000000000000000;
	@%p1 bra 	$L__BB0_3;
	shl.b32 	%r22, %r3, 8;
	mov.u32 	%r23, _ZZ4MuldPdS_S_iE2As;
	add.s32 	%r7, %r23, %r22;
	shl.b32 	%r24, %r2, 3;
	add.s32 	%r8, %r7, %r24;
	mov.u32 	%r25, _ZZ4MuldPdS_S_iE2Bs;
	add.s32 	%r10, %r25, %r24;
	add.s32 	%r9, %r10, %r22;
	mad.lo.s32 	%r26, %r20, %r3, %r2;
	add.s32 	%r33, %r26, %r6;
	shl.b32 	%r27, %r1, 5;
	add.s32 	%r28, %r3, %r27;
	mad.lo.s32 	%r32, %r20, %r28, %r2;
	add.s32 	%r13, %r5, %r20;
	cvta.to.global.u64 	%rd1, %rd3;
	cvta.to.global.u64 	%rd2, %rd4;
	mov.f64 	%fd104, 0d0000000000000000;
	mov.u32 	%r34, %r5;
$L__BB0_2:
	mul.wide.s32 	%rd6, %r33, 8;
	add.s64 	%rd7, %rd2, %rd6;
	mul.wide.s32 	%rd8, %r32, 8;
	add.s64 	%rd9, %rd1, %rd8;
	ld.global.f64 	%fd6, [%rd9];
	st.shared.f64 	[%r8], %fd6;
	ld.global.f64 	%fd7, [%rd7];
	st.shared.f64 	[%r9], %fd7;
	bar.sync 	0;
	ld.shared.f64 	%fd8, [%r7];
	ld.shared.f64 	%fd9, [%r10];
	fma.rn.f64 	%fd10, %fd8, %fd9, %fd104;
	ld.shared.f64 	%fd11, [%r7+8];
	ld.shared.f64 	%fd12, [%r10+256];
	fma.rn.f64 	%fd13, %fd11, %fd12, %fd10;
	ld.shared.f64 	%fd14, [%r7+16];
	ld.shared.f64 	%fd15, [%r10+512];
	fma.rn.f64 	%fd16, %fd14, %fd15, %fd13;
	ld.shared.f64 	%fd17, [%r7+24];
	ld.shared.f64 	%fd18, [%r10+768];
	fma.rn.f64 	%fd19, %fd17, %fd18, %fd16;
	ld.shared.f64 	%fd20, [%r7+32];
	ld.shared.f64 	%fd21, [%r10+1024];
	fma.rn.f64 	%fd22, %fd20, %fd21, %fd19;
	ld.shared.f64 	%fd23, [%r7+40];
	ld.shared.f64 	%fd24, [%r10+1280];
	fma.rn.f64 	%fd25, %fd23, %fd24, %fd22;
	ld.shared.f64 	%fd26, [%r7+48];
	ld.shared.f64 	%fd27, [%r10+1536];
	fma.rn.f64 	%fd28, %fd26, %fd27, %fd25;
	ld.shared.f64 	%fd29, [%r7+56];
	ld.shared.f64 	%fd30, [%r10+1792];
	fma.rn.f64 	%fd31, %fd29, %fd30, %fd28;
	ld.shared.f64 	%fd32, [%r7+64];
	ld.shared.f64 	%fd33, [%r10+2048];
	fma.rn.f64 	%fd34, %fd32, %fd33, %fd31;
	ld.shared.f64 	%fd35, [%r7+72];
	ld.shared.f64 	%fd36, [%r10+2304];
	fma.rn.f64 	%fd37, %fd35, %fd36, %fd34;
	ld.shared.f64 	%fd38, [%r7+80];
	ld.shared.f64 	%fd39, [%r10+2560];
	fma.rn.f64 	%fd40, %fd38, %fd39, %fd37;
	ld.shared.f64 	%fd41, [%r7+88];
	ld.shared.f64 	%fd42, [%r10+2816];
	fma.rn.f64 	%fd43, %fd41, %fd42, %fd40;
	ld.shared.f64 	%fd44, [%r7+96];
	ld.shared.f64 	%fd45, [%r10+3072];
	fma.rn.f64 	%fd46, %fd44, %fd45, %fd43;
	ld.shared.f64 	%fd47, [%r7+104];
	ld.shared.f64 	%fd48, [%r10+3328];
	fma.rn.f64 	%fd49, %fd47, %fd48, %fd46;
	ld.shared.f64 	%fd50, [%r7+112];
	ld.shared.f64 	%fd51, [%r10+3584];
	fma.rn.f64 	%fd52, %fd50, %fd51, %fd49;
	ld.shared.f64 	%fd53, [%r7+120];
	ld.shared.f64 	%fd54, [%r10+3840];
	fma.rn.f64 	%fd55, %fd53, %fd54, %fd52;
	ld.shared.f64 	%fd56, [%r7+128];
	ld.shared.f64 	%fd57, [%r10+4096];
	fma.rn.f64 	%fd58, %fd56, %fd57, %fd55;
	ld.shared.f64 	%fd59, [%r7+136];
	ld.shared.f64 	%fd60, [%r10+4352];
	fma.rn.f64 	%fd61, %fd59, %fd60, %fd58;
	ld.shared.f64 	%fd62, [%r7+144];
	ld.shared.f64 	%fd63, [%r10+4608];
	fma.rn.f64 	%fd64, %fd62, %fd63, %fd61;
	ld.shared.f64 	%fd65, [%r7+152];
	ld.shared.f64 	%fd66, [%r10+4864];
	fma.rn.f64 	%fd67, %fd65, %fd66, %fd64;
	ld.shared.f64 	%fd68, [%r7+160];
	ld.shared.f64 	%fd69, [%r10+5120];
	fma.rn.f64 	%fd70, %fd68, %fd69, %fd67;
	ld.shared.f64 	%fd71, [%r7+168];
	ld.shared.f64 	%fd72, [%r10+5376];
	fma.rn.f64 	%fd73, %fd71, %fd72, %fd70;
	ld.shared.f64 	%fd74, [%r7+176];
	ld.shared.f64 	%fd75, [%r10+5632];
	fma.rn.f64 	%fd76, %fd74, %fd75, %fd73;
	ld.shared.f64 	%fd77, [%r7+184];
	ld.shared.f64 	%fd78, [%r10+5888];
	fma.rn.f64 	%fd79, %fd77, %fd78, %fd76;
	ld.shared.f64 	%fd80, [%r7+192];
	ld.shared.f64 	%fd81, [%r10+6144];
	fma.rn.f64 	%fd82, %fd80, %fd81, %fd79;
	ld.shared.f64 	%fd83, [%r7+200];
	ld.shared.f64 	%fd84, [%r10+6400];
	fma.rn.f64 	%fd85, %fd83, %fd84, %fd82;
	ld.shared.f64 	%fd86, [%r7+208];
	ld.shared.f64 	%fd87, [%r10+6656];
	fma.rn.f64 	%fd88, %fd86, %fd87, %fd85;
	ld.shared.f64 	%fd89, [%r7+216];
	ld.shared.f64 	%fd90, [%r10+6912];
	fma.rn.f64 	%fd91, %fd89, %fd90, %fd88;
	ld.shared.f64 	%fd92, [%r7+224];
	ld.shared.f64 	%fd93, [%r10+7168];
	fma.rn.f64 	%fd94, %fd92, %fd93, %fd91;
	ld.shared.f64 	%fd95, [%r7+232];
	ld.shared.f64 	%fd96, [%r10+7424];
	fma.rn.f64 	%fd97, %fd95, %fd96, %fd94;
	ld.shared.f64 	%fd98, [%r7+240];
	ld.shared.f64 	%fd99, [%r10+7680];
	fma.rn.f64 	%fd100, %fd98, %fd99, %fd97;
	ld.shared.f64 	%fd101, [%r7+248];
	ld.shared.f64 	%fd102, [%r10+7936];
	fma.rn.f64 	%fd104, %fd101, %fd102, %fd100;
	bar.sync 	0;
	add.s32 	%r34, %r34, 32;
	add.s32 	%r33, %r33, %r4;
	add.s32 	%r32, %r32, 32;
	setp.lt.s32 	%p2, %r34, %r13;
	@%p2 bra 	$L__BB0_2;
$L__BB0_3:
	cvta.to.global.u64 	%rd10, %rd5;
	add.s32 	%r29, %r6, %r2;
	mad.lo.s32 	%r30, %r20, %r3, %r29;
	add.s32 	%r31, %r30, %r5;
	mul.wide.s32 	%rd11, %r31, 8;
	add.s64 	%rd12, %rd10, %rd11;
	st.global.f64 	[%rd12], %fd104;
	ret;

}


// ===== COMPILED SASS (sm_100) =====

	.target	sm_100

	.elftype	@"ET_EXEC"


//--------------------- .note.nv.tkinfo           --------------------------
	.section	.note.nv.tkinfo,"",@"SHT_NOTE"
	.sectionflags	@"SHF_NOTE_NV_TKINFO"
	.tkinfo
        /*0018*/ 	.word	0x00000002
        /*0030*/ 	.string	""
        /*0030*/ 	.string	"ptxas"
        /*0030*/ 	.string	"Cuda compilation tools, release 13.0, V13.0.88"
        /*0030*/ 	.string	"Build cuda_13.0.r13.0/compiler.36424714_0"
        /*0030*/ 	.string	"-arch sm_100 -m 64 "



//--------------------- .note.nv.cuinfo           --------------------------
	.section	.note.nv.cuinfo,"",@"SHT_NOTE"
	.sectionflags	@"SHF_NOTE_NV_CUINFO"
        /*0018*/ 	.short	0x0002
        /*001a*/ 	.short	0x0064
        /*001c*/ 	.short	0x0082
	.zero		2


//--------------------- .nv.info                  --------------------------
	.section	.nv.info,"",@"SHT_CUDA_INFO"
	.align	4


	//----- nvinfo : EIATTR_REGCOUNT
	.align		4
        /*0000*/ 	.byte	0x04, 0x2f
        /*0002*/ 	.short	(.L_1 - .L_0)
	.align		4
.L_0:
        /*0004*/ 	.word	index@(_Z4MuldPdS_S_i)
        /*0008*/ 	.word	0x00000020


	//----- nvinfo : EIATTR_FRAME_SIZE
	.align		4
.L_1:
        /*000c*/ 	.byte	0x04, 0x11
        /*000e*/ 	.short	(.L_3 - .L_2)
	.align		4
.L_2:
        /*0010*/ 	.word	index@(_Z4MuldPdS_S_i)
        /*0014*/ 	.word	0x00000000


	//----- nvinfo : EIATTR_MIN_STACK_SIZE
	.align		4
.L_3:
        /*0018*/ 	.byte	0x04, 0x12
        /*001a*/ 	.short	(.L_5 - .L_4)
	.align		4
.L_4:
        /*001c*/ 	.word	index@(_Z4MuldPdS_S_i)
        /*0020*/ 	.word	0x00000000
.L_5:


//--------------------- .nv.compat                --------------------------
	.section	.nv.compat,"",@"SHT_CUDA_COMPAT_INFO"
	.align	4
        /*0000*/ 	.byte	0x02, 0x09, 0x00, 0x00, 0x02, 0x02, 0x01, 0x00, 0x02, 0x05, 0x05, 0x00, 0x03, 0x07, 0x01, 0x01
        /*0010*/ 	.byte	0x02, 0x03, 0x00, 0x00, 0x02, 0x06, 0x01, 0x00, 0x04, 0x0b, 0x08, 0x00, 0x01, 0x00, 0x00, 0x00
        /*0020*/ 	.byte	0x00, 0x00, 0x00, 0x00


//--------------------- .nv.info._Z4MuldPdS_S_i   --------------------------
	.section	.nv.info._Z4MuldPdS_S_i,"",@"SHT_CUDA_INFO"
	.sectionflags	@""
	.align	4


	//----- nvinfo : EIATTR_CUDA_API_VERSION
	.align		4
        /*0000*/ 	.byte	0x04, 0x37
        /*0002*/ 	.short	(.L_7 - .L_6)
.L_6:
        /*0004*/ 	.word	0x00000082


	//----- nvinfo : EIATTR_KPARAM_INFO
	.align		4
.L_7:
        /*0008*/ 	.byte	0x04, 0x17
        /*000a*/ 	.short	(.L_9 - .L_8)
.L_8:
        /*000c*/ 	.word	0x00000000
        /*0010*/ 	.short	0x0003
        /*0012*/ 	.short	0x0018
        /*0014*/ 	.byte	0x00, 0xf0, 0x11, 0x00


	//----- nvinfo : EIATTR_KPARAM_INFO
	.align		4
.L_9:
        /*0018*/ 	.byte	0x04, 0x17
        /*001a*/ 	.short	(.L_11 - .L_10)
.L_10:
        /*001c*/ 	.word	0x00000000
        /*0020*/ 	.short	0x0002
        /*0022*/ 	.short	0x0010
        /*0024*/ 	.byte	0x00, 0xf5, 0x21, 0x00


	//----- nvinfo : EIATTR_KPARAM_INFO
	.align		4
.L_11:
        /*0028*/ 	.byte	0x04, 0x17
        /*002a*/ 	.short	(.L_13 - .L_12)
.L_12:
        /*002c*/ 	.word	0x00000000
        /*0030*/ 	.short	0x0001
        /*0032*/ 	.short	0x0008
        /*0034*/ 	.byte	0x00, 0xf5, 0x21, 0x00


	//----- nvinfo : EIATTR_KPARAM_INFO
	.align		4
.L_13:
        /*0038*/ 	.byte	0x04, 0x17
        /*003a*/ 	.short	(.L_15 - .L_14)
.L_14:
        /*003c*/ 	.word	0x00000000
        /*0040*/ 	.short	0x0000
        /*0042*/ 	.short	0x0000
        /*0044*/ 	.byte	0x00, 0xf5, 0x21, 0x00


	//----- nvinfo : EIATTR_SPARSE_MMA_MASK
	.align		4
.L_15:
        /*0048*/ 	.byte	0x03, 0x50
        /*004a*/ 	.short	0x0000


	//----- nvinfo : EIATTR_MAXREG_COUNT
	.align		4
        /*004c*/ 	.byte	0x03, 0x1b
        /*004e*/ 	.short	0x00ff


	//----- nvinfo : EIATTR_NUM_BARRIERS
	.align		4
        /*0050*/ 	.byte	0x02, 0x4c
        /*0052*/ 	.byte	0x01
	.zero		1


	//----- nvinfo : EIATTR_MERCURY_ISA_VERSION
	.align		4
        /*0054*/ 	.byte	0x03, 0x5f
        /*0056*/ 	.short	0x0101


	//----- nvinfo : EIATTR_VRC_CTA_INIT_COUNT
	.align		4
        /*0058*/ 	.byte	0x02, 0x4a
	.zero		1
	.zero		1


	//----- nvinfo : EIATTR_EXIT_INSTR_OFFSETS
	.align		4
        /*005c*/ 	.byte	0x04, 0x1c
        /*005e*/ 	.short	(.L_17 - .L_16)


	//   ....[0]....
.L_16:
        /*0060*/ 	.word	0x00000810


	//----- nvinfo : EIATTR_CBANK_PARAM_SIZE
	.align		4
.L_17:
        /*0064*/ 	.byte	0x03, 0x19
        /*0066*/ 	.short	0x001c


	//----- nvinfo : EIATTR_PARAM_CBANK
	.align		4
        /*0068*/ 	.byte	0x04, 0x0a
        /*006a*/ 	.short	(.L_19 - .L_18)
	.align		4
.L_18:
        /*006c*/ 	.word	index@(.nv.constant0._Z4MuldPdS_S_i)
        /*0070*/ 	.short	0x0380
        /*0072*/ 	.short	0x001c


	//----- nvinfo : EIATTR_SW_WAR
	.align		4
.L_19:
        /*0074*/ 	.byte	0x04, 0x36
        /*0076*/ 	.short	(.L_21 - .L_20)
.L_20:
        /*0078*/ 	.word	0x00000008
.L_21:


//--------------------- .nv.callgraph             --------------------------
	.section	.nv.callgraph,"",@"SHT_CUDA_CALLGRAPH"
	.align	4
	.sectionentsize	8
	.align		4
        /*0000*/ 	.word	0x00000000
	.align		4
        /*0004*/ 	.word	0xffffffff
	.align		4
        /*0008*/ 	.word	0x00000000
	.align		4
        /*000c*/ 	.word	0xfffffffe
	.align		4
        /*0010*/ 	.word	0x00000000
	.align		4
        /*0014*/ 	.word	0xfffffffd
	.align		4
        /*0018*/ 	.word	0x00000000
	.align		4
        /*001c*/ 	.word	0xfffffffc


//--------------------- .text._Z4MuldPdS_S_i      --------------------------
	.section	.text._Z4MuldPdS_S_i,"ax",@progbits
	.align	128
        .global         _Z4MuldPdS_S_i
        .type           _Z4MuldPdS_S_i,@function
        .size           _Z4MuldPdS_S_i,(.L_x_3 - _Z4MuldPdS_S_i)
        .other          _Z4MuldPdS_S_i,@"STO_CUDA_ENTRY STV_DEFAULT"
_Z4MuldPdS_S_i:
.text._Z4MuldPdS_S_i:
[----:B------:R-:W-:Y:S01]  /*0000*/  LDC R1, c[0x0][0x37c] ;  /* 0x0000df00ff017b82 */ /* 0x000fe20000000800 */
[----:B------:R-:W0:Y:S01]  /*0010*/  S2R R5, SR_CTAID.Y ;  /* 0x0000000000057919 */ /* 0x000e220000002600 */
[----:B------:R-:W1:Y:S01]  /*0020*/  LDCU UR10, c[0x0][0x398] ;  /* 0x00007300ff0a77ac */ /* 0x000e620008000800 */
[----:B------:R-:W-:Y:S01]  /*0030*/  CS2R R24, SRZ ;  /* 0x0000000000187805 */ /* 0x000fe2000001ff00 */
[----:B------:R-:W2:Y:S01]  /*0040*/  S2R R0, SR_CTAID.X ;  /* 0x0000000000007919 */ /* 0x000ea20000002500 */
[----:B------:R-:W3:Y:S01]  /*0050*/  LDCU.64 UR8, c[0x0][0x358] ;  /* 0x00006b00ff0877ac */ /* 0x000ee20008000a00 */
[----:B------:R-:W4:Y:S01]  /*0060*/  S2R R3, SR_TID.X ;  /* 0x0000000000037919 */ /* 0x000f220000002100 */
[----:B------:R-:W2:Y:S01]  /*0070*/  S2R R2, SR_TID.Y ;  /* 0x0000000000027919 */ /* 0x000ea20000002200 */
[----:B-1----:R-:W-:Y:S02]  /*0080*/  UISETP.GE.AND UP0, UPT, UR10, 0x1, UPT ;  /* 0x000000010a00788c */ /* 0x002fe4000bf06270 */
[----:B------:R-:W-:-:S06]  /*0090*/  USHF.L.U32 UR7, UR10, 0x5, URZ ;  /* 0x000000050a077899 */ /* 0x000fcc00080006ff */
[----:B0-----:R-:W-:Y:S01]  /*00a0*/  IMAD R15, R5, UR7, RZ ;  /* 0x00000007050f7c24 */ /* 0x001fe2000f8e02ff */
[----:B---3--:R-:W-:Y:S06]  /*00b0*/  BRA.U !UP0, `(.L_x_0) ;  /* 0x0000000508bc7547 */ /* 0x008fec000b800000 */
[----:B------:R-:W0:Y:S01]  /*00c0*/  S2UR UR6, SR_CgaCtaId ;  /* 0x00000000000679c3 */ /* 0x000e220000008800 */
[----:B------:R-:W-:Y:S01]  /*00d0*/  UMOV UR4, 0x400 ;  /* 0x0000040000047882 */ /* 0x000fe20000000000 */
[----:B--2---:R-:W-:Y:S01]  /*00e0*/  LEA R4, R5, R2, 0x5 ;  /* 0x0000000205047211 */ /* 0x004fe200078e28ff */
[----:B------:R-:W-:Y:S01]  /*00f0*/  UIADD3 UR5, UPT, UPT, UR4, 0x2000, URZ ;  /* 0x0000200004057890 */ /* 0x000fe2000fffe0ff */
[----:B----4-:R-:W-:Y:S01]  /*0100*/  IMAD R7, R2, UR10, R3 ;  /* 0x0000000a02077c24 */ /* 0x010fe2000f8e0203 */
[----:B------:R-:W-:Y:S01]  /*0110*/  MOV R5, R15 ;  /* 0x0000000f00057202 */ /* 0x000fe20000000f00 */
[----:B------:R-:W-:Y:S01]  /*0120*/  VIADD R12, R15, UR10 ;  /* 0x0000000a0f0c7c36 */ /* 0x000fe20008000000 */
[----:B------:R-:W-:Y:S01]  /*0130*/  CS2R R24, SRZ ;  /* 0x0000000000187805 */ /* 0x000fe2000001ff00 */
[----:B------:R-:W1:Y:S01]  /*0140*/  LDC.64 R18, c[0x0][0x380] ;  /* 0x0000e000ff127b82 */ /* 0x000e620000000a00 */
[----:B------:R-:W-:Y:S02]  /*0150*/  IMAD R6, R0, 0x20, R7 ;  /* 0x0000002000067824 */ /* 0x000fe400078e0207 */
[----:B------:R-:W-:-:S05]  /*0160*/  IMAD R4, R4, UR10, R3 ;  /* 0x0000000a04047c24 */ /* 0x000fca000f8e0203 */
[----:B------:R-:W2:Y:S01]  /*0170*/  LDC.64 R20, c[0x0][0x388] ;  /* 0x0000e200ff147b82 */ /* 0x000ea20000000a00 */
[----:B0-----:R-:W-:Y:S02]  /*0180*/  ULEA UR5, UR6, UR5, 0x18 ;  /* 0x0000000506057291 */ /* 0x001fe4000f8ec0ff */
[----:B------:R-:W-:-:S04]  /*0190*/  ULEA UR4, UR6, UR4, 0x18 ;  /* 0x0000000406047291 */ /* 0x000fc8000f8ec0ff */
[----:B------:R-:W-:Y:S02]  /*01a0*/  LEA R13, R3, UR5, 0x3 ;  /* 0x00000005030d7c11 */ /* 0x000fe4000f8e18ff */
[----:B------:R-:W-:-:S03]  /*01b0*/  LEA R16, R2, UR4, 0x8 ;  /* 0x0000000402107c11 */ /* 0x000fc6000f8e40ff */
[----:B------:R-:W-:Y:S01]  /*01c0*/  IMAD R7, R2, 0x100, R13 ;  /* 0x0000010002077824 */ /* 0x000fe200078e020d */
[----:B------:R-:W-:-:S07]  /*01d0*/  LEA R14, R3, R16, 0x3 ;  /* 0x00000010030e7211 */ /* 0x000fce00078e18ff */
.L_x_1:
[----:B-1----:R-:W-:-:S04]  /*01e0*/  IMAD.WIDE R10, R4, 0x8, R18 ;  /* 0x00000008040a7825 */ /* 0x002fc800078e0212 */
[C---:B--2---:R-:W-:Y:S02]  /*01f0*/  IMAD.WIDE R28, R6.reuse, 0x8, R20 ;  /* 0x00000008061c7825 */ /* 0x044fe400078e0214 */
[----:B------:R-:W2:Y:S04]  /*0200*/  LDG.E.64 R10, desc[UR8][R10.64] ;  /* 0x000000080a0a7981 */ /* 0x000ea8000c1e1b00 */
[----:B------:R-:W3:Y:S01]  /*0210*/  LDG.E.64 R28, desc[UR8][R28.64] ;  /* 0x000000081c1c7981 */ /* 0x000ee2000c1e1b00 */
[----:B------:R-:W-:Y:S01]  /*0220*/  IADD3 R5, PT, PT, R5, 0x20, RZ ;  /* 0x0000002005057810 */ /* 0x000fe20007ffe0ff */
[----:B------:R-:W-:Y:S01]  /*0230*/  VIADD R6, R6, UR7 ;  /* 0x0000000706067c36 */ /* 0x000fe20008000000 */
[----:B------:R-:W-:Y:S02]  /*0240*/  IADD3 R4, PT, PT, R4, 0x20, RZ ;  /* 0x0000002004047810 */ /* 0x000fe40007ffe0ff */
[----:B------:R-:W-:Y:S01]  /*0250*/  ISETP.GE.AND P0, PT, R5, R12, PT ;  /* 0x0000000c0500720c */ /* 0x000fe20003f06270 */
[----:B--2---:R-:W-:Y:S04]  /*0260*/  STS.64 [R14], R10 ;  /* 0x0000000a0e007388 */ /* 0x004fe80000000a00 */
[----:B---3--:R-:W-:Y:S01]  /*0270*/  STS.64 [R7], R28 ;  /* 0x0000001c07007388 */ /* 0x008fe20000000a00 */
[----:B------:R-:W-:Y:S06]  /*0280*/  BAR.SYNC.DEFER_BLOCKING 0x0 ;  /* 0x0000000000007b1d */ /* 0x000fec0000010000 */
[----:B------:R-:W-:Y:S04]  /*0290*/  LDS.64 R22, [R13] ;  /* 0x000000000d167984 */ /* 0x000fe80000000a00 */
[----:B------:R-:W0:Y:S04]  /*02a0*/  LDS.128 R8, [R16] ;  /* 0x0000000010087984 */ /* 0x000e280000000c00 */
[----:B------:R-:W1:Y:S01]  /*02b0*/  LDS.64 R26, [R13+0x100] ;  /* 0x000100000d1a7984 */ /* 0x000e620000000a00 */
[----:B0-----:R-:W-:-:S03]  /*02c0*/  DFMA R8, R8, R22, R24 ;  /* 0x000000160808722b */ /* 0x001fc60000000018 */
[----:B------:R-:W-:Y:S04]  /*02d0*/  LDS.64 R22, [R13+0x200] ;  /* 0x000200000d167984 */ /* 0x000fe80000000a00 */
[----:B------:R-:W-:Y:S01]  /*02e0*/  LDS.64 R24, [R13+0x300] ;  /* 0x000300000d187984 */ /* 0x000fe20000000a00 */
[----:B-1----:R-:W-:-:S03]  /*02f0*/  DFMA R26, R26, R10, R8 ;  /* 0x0000000a1a1a722b */ /* 0x002fc60000000008 */
[----:B------:R-:W0:Y:S05]  /*0300*/  LDS.128 R8, [R16+0x10] ;  /* 0x0000100010087984 */ /* 0x000e2a0000000c00 */
[----:B0-----:R-:W-:Y:S01]  /*0310*/  DFMA R8, R8, R22, R26 ;  /* 0x000000160808722b */ /* 0x001fe2000000001a */
[----:B------:R-:W-:Y:S04]  /*0320*/  LDS.64 R22, [R13+0x400] ;  /* 0x000400000d167984 */ /* 0x000fe80000000a00 */
[----:B------:R-:W-:Y:S03]  /*0330*/  LDS.64 R26, [R13+0x500] ;  /* 0x000500000d1a7984 */ /* 0x000fe60000000a00 */
[----:B------:R-:W-:-:S02]  /*0340*/  DFMA R24, R24, R10, R8 ;  /* 0x0000000a1818722b */ /* 0x000fc40000000008 */
[----:B------:R-:W0:Y:S06]  /*0350*/  LDS.128 R8, [R16+0x20] ;  /* 0x0000200010087984 */ /* 0x000e2c0000000c00 */
        /* <DEDUP_REMOVED lines=65> */
[----:B0-----:R-:W-:-:S08]  /*0770*/  DFMA R8, R8, R22, R26 ;  /* 0x000000160808722b */ /* 0x001fd0000000001a */
[----:B------:R-:W-:Y:S01]  /*0780*/  DFMA R24, R24, R10, R8 ;  /* 0x0000000a1818722b */ /* 0x000fe20000000008 */
[----:B------:R-:W-:Y:S06]  /*0790*/  BAR.SYNC.DEFER_BLOCKING 0x0 ;  /* 0x0000000000007b1d */ /* 0x000fec0000010000 */
[----:B------:R-:W-:Y:S05]  /*07a0*/  @!P0 BRA `(.L_x_1) ;  /* 0xfffffff8008c8947 */ /* 0x000fea000383ffff */
.L_x_0:
[----:B------:R-:W0:Y:S01]  /*07b0*/  LDC.64 R4, c[0x0][0x390] ;  /* 0x0000e400ff047b82 */ /* 0x000e220000000a00 */
[----:B--2-4-:R-:W-:-:S05]  /*07c0*/  LEA R3, R0, R3, 0x5 ;  /* 0x0000000300037211 */ /* 0x014fca00078e28ff */
[----:B------:R-:W-:-:S05]  /*07d0*/  IMAD R2, R2, UR10, R3 ;  /* 0x0000000a02027c24 */ /* 0x000fca000f8e0203 */
[----:B------:R-:W-:-:S05]  /*07e0*/  IADD3 R3, PT, PT, R15, R2, RZ ;  /* 0x000000020f037210 */ /* 0x000fca0007ffe0ff */
[----:B0-----:R-:W-:-:S05]  /*07f0*/  IMAD.WIDE R2, R3, 0x8, R4 ;  /* 0x0000000803027825 */ /* 0x001fca00078e0204 */
[----:B------:R-:W-:Y:S01]  /*0800*/  STG.E.64 desc[UR8][R2.64], R24 ;  /* 0x0000001802007986 */ /* 0x000fe2000c101b08 */
[----:B------:R-:W-:Y:S05]  /*0810*/  EXIT ;  /* 0x000000000000794d */ /* 0x000fea0003800000 */
.L_x_2:
[----:B------:R-:W-:-:S00]  /*0820*/  BRA `(.L_x_2) ;  /* 0xfffffffc00fc7947 */ /* 0x000fc0000383ffff */
[----:B------:R-:W-:-:S00]  /*0830*/  NOP ;  /* 0x0000000000007918 */ /* 0x000fc00000000000 */
        /* <DEDUP_REMOVED lines=12> */
.L_x_3:


//--------------------- .nv.shared._Z4MuldPdS_S_i --------------------------
	.section	.nv.shared._Z4MuldPdS_S_i,"aw",@nobits
	.sectionflags	@""
	.align	8
.nv.shared._Z4MuldPdS_S_i:
	.zero		17408


//--------------------- .nv.shared.reserved.0     --------------------------
	.section	.nv.shared.reserved.0,"aw",@nobits
	.weak		__nv_reservedSMEM_offset_0_alias
	.size		__nv_reservedSMEM_offset_0_alias, 0, 64
	.other		__nv_reservedSMEM_offset_0_alias,@"STO_CUDA_RESERVED_SHARED STV_DEFAULT"
__nv_reservedSMEM_offset_0_alias:
	.zero		0
	.zero		64


//--------------------- .nv.constant0._Z4MuldPdS_S_i --------------------------
	.section	.nv.constant0._Z4MuldPdS_S_i,"a",@progbits
	.sectionflags	@""
	.align	4
.nv.constant0._Z4MuldPdS_S_i:
	.zero		924


//--------------------- SYMBOLS --------------------------

	.type		.nv.reservedSmem.offset0,@object
	.size		.nv.reservedSmem.offset0,0x4
	.type		.nv.reservedSmem.cap,@object
	.size		.nv.reservedSmem.cap,0x4
